	.version 2.1
	.target sm_20
	// compiled with /usr/local/cuda3.1/cuda/open64/lib//be
	// nvopencc 3.1 built on 2010-06-07

	//-----------------------------------------------------------
	// Compiling /tmp/tmpxft_00001d9b_00000000-7_scan.cpp3.i (/tmp/ccBI#.PrnY33)
	//-----------------------------------------------------------

	//-----------------------------------------------------------
	// Options:
	//-----------------------------------------------------------
	//  Target:ptx, ISA:sm_20, Endian:little, Pointer Size:64
	//  -O3	(Optimization level)
	//  -g0	(Debug level)
	//  -m2	(Report advisories)
	//-----------------------------------------------------------

	.file	1	"<command-line>"
	.file	2	"/tmp/tmpxft_00001d9b_00000000-6_scan.cudafe2.gpu"
	.file	3	"/usr/lib/gcc/x86_64-linux-gnu/4.4.3/include/stddef.h"
	.file	4	"/usr/local/cuda3.1/cuda/bin/../include/crt/device_runtime.h"
	.file	5	"/usr/local/cuda3.1/cuda/bin/../include/host_defines.h"
	.file	6	"/usr/local/cuda3.1/cuda/bin/../include/builtin_types.h"
	.file	7	"/usr/local/cuda3.1/cuda/bin/../include/device_types.h"
	.file	8	"/usr/local/cuda3.1/cuda/bin/../include/driver_types.h"
	.file	9	"/usr/local/cuda3.1/cuda/bin/../include/surface_types.h"
	.file	10	"/usr/local/cuda3.1/cuda/bin/../include/texture_types.h"
	.file	11	"/usr/local/cuda3.1/cuda/bin/../include/vector_types.h"
	.file	12	"/usr/local/cuda3.1/cuda/bin/../include/device_launch_parameters.h"
	.file	13	"/usr/local/cuda3.1/cuda/bin/../include/crt/storage_class.h"
	.file	14	"/usr/include/bits/types.h"
	.file	15	"/usr/include/time.h"
	.file	16	"/home/andrew/repositories/gpuocelot/tests/cuda2.2/tests/scan/scan_naive_kernel.cu"
	.file	17	"/home/andrew/repositories/gpuocelot/tests/cuda2.2/tests/scan/scan_workefficient_kernel.cu"
	.file	18	"/usr/local/cuda3.1/cuda/bin/../include/common_functions.h"
	.file	19	"/usr/local/cuda3.1/cuda/bin/../include/math_functions.h"
	.file	20	"/usr/local/cuda3.1/cuda/bin/../include/math_constants.h"
	.file	21	"/usr/local/cuda3.1/cuda/bin/../include/device_functions.h"
	.file	22	"/usr/local/cuda3.1/cuda/bin/../include/sm_11_atomic_functions.h"
	.file	23	"/usr/local/cuda3.1/cuda/bin/../include/sm_12_atomic_functions.h"
	.file	24	"/usr/local/cuda3.1/cuda/bin/../include/sm_13_double_functions.h"
	.file	25	"/usr/local/cuda3.1/cuda/bin/../include/sm_20_atomic_functions.h"
	.file	26	"/usr/local/cuda3.1/cuda/bin/../include/sm_20_intrinsics.h"
	.file	27	"/usr/local/cuda3.1/cuda/bin/../include/surface_functions.h"
	.file	28	"/usr/local/cuda3.1/cuda/bin/../include/texture_fetch_functions.h"
	.file	29	"/usr/local/cuda3.1/cuda/bin/../include/math_functions_dbl_ptx3.h"
	.file	30	"/home/andrew/repositories/gpuocelot/tests/cuda2.2/tests/scan/scan_best_kernel.cu"

	.extern	.shared .align 4 .b8 temp[];

	.entry _Z10scan_naivePfS_i (
		.param .u64 __cudaparm__Z10scan_naivePfS_i_g_odata,
		.param .u64 __cudaparm__Z10scan_naivePfS_i_g_idata,
		.param .s32 __cudaparm__Z10scan_naivePfS_i_n)
	{
	.reg .u32 %r<15>;
	.reg .u64 %rd<19>;
	.reg .f32 %f<7>;
	.reg .pred %p<6>;
	.loc	16	46	0
$LDWbegin__Z10scan_naivePfS_i:
	cvt.s32.u32 	%r1, %tid.x;
	cvt.s64.s32 	%rd1, %r1;
	mul.wide.s32 	%rd2, %r1, 4;
	mov.u32 	%r2, 0;
	setp.le.s32 	%p1, %r1, %r2;
	@%p1 bra 	$Lt_0_3074;
	.loc	16	57	0
	ld.param.u64 	%rd3, [__cudaparm__Z10scan_naivePfS_i_g_idata];
	add.u64 	%rd4, %rd3, %rd2;
	ld.global.f32 	%f1, [%rd4+-4];
	bra.uni 	$Lt_0_2818;
$Lt_0_3074:
	mov.f32 	%f1, 0f00000000;     	// 0
$Lt_0_2818:
	mov.u64 	%rd5, temp;
	add.u64 	%rd6, %rd2, %rd5;
	st.shared.f32 	[%rd6+0], %f1;
	ld.param.s32 	%r3, [__cudaparm__Z10scan_naivePfS_i_n];
	mov.u32 	%r4, 1;
	setp.le.s32 	%p2, %r3, %r4;
	@%p2 bra 	$Lt_0_4866;
	mov.s32 	%r5, 1;
	mov.s32 	%r6, 1;
$Lt_0_3842:
 //<loop> Loop body line 57, nesting depth: 1, estimated iterations: unknown
	.loc	16	61	0
	mov.s32 	%r7, %r5;
	.loc	16	63	0
	bar.sync 	0;
	.loc	16	65	0
	mov.s32 	%r8, 1;
	sub.s32 	%r5, %r8, %r7;
	mul.lo.s32 	%r9, %r5, %r3;
	add.s32 	%r10, %r1, %r9;
	mul.lo.s32 	%r11, %r7, %r3;
	add.s32 	%r12, %r1, %r11;
	cvt.s64.s32 	%rd7, %r12;
	mul.wide.s32 	%rd8, %r12, 4;
	add.u64 	%rd9, %rd5, %rd8;
	cvt.s64.s32 	%rd10, %r10;
	mul.wide.s32 	%rd11, %r10, 4;
	add.u64 	%rd12, %rd5, %rd11;
	ld.shared.f32 	%f2, [%rd12+0];
	st.shared.f32 	[%rd9+0], %f2;
	setp.gt.s32 	%p3, %r6, %r1;
	@%p3 bra 	$Lt_0_4098;
 //<loop> Part of loop body line 57, head labeled $Lt_0_3842
	.loc	16	68	0
	sub.s32 	%r13, %r10, %r6;
	cvt.s64.s32 	%rd13, %r13;
	mul.wide.s32 	%rd14, %r13, 4;
	add.u64 	%rd15, %rd5, %rd14;
	ld.shared.f32 	%f3, [%rd15+0];
	add.f32 	%f4, %f3, %f2;
	st.shared.f32 	[%rd9+0], %f4;
$Lt_0_4098:
 //<loop> Part of loop body line 57, head labeled $Lt_0_3842
	.loc	16	59	0
	mul.lo.s32 	%r6, %r6, 2;
	setp.gt.s32 	%p4, %r3, %r6;
	@%p4 bra 	$Lt_0_3842;
	bra.uni 	$Lt_0_3330;
$Lt_0_4866:
	mov.s64 	%rd9, %rd6;
$Lt_0_3330:
	.loc	16	71	0
	bar.sync 	0;
	.loc	16	73	0
	ld.shared.f32 	%f5, [%rd9+0];
	ld.param.u64 	%rd16, [__cudaparm__Z10scan_naivePfS_i_g_odata];
	add.u64 	%rd17, %rd16, %rd2;
	st.global.f32 	[%rd17+0], %f5;
	.loc	16	74	0
	exit;
$LDWend__Z10scan_naivePfS_i:
	} // _Z10scan_naivePfS_i

	.entry _Z18scan_workefficientPfS_i (
		.param .u64 __cudaparm__Z18scan_workefficientPfS_i_g_odata,
		.param .u64 __cudaparm__Z18scan_workefficientPfS_i_g_idata,
		.param .s32 __cudaparm__Z18scan_workefficientPfS_i_n)
	{
	.reg .u32 %r<21>;
	.reg .u64 %rd<25>;
	.reg .f32 %f<14>;
	.reg .pred %p<9>;
	.loc	17	48	0
$LDWbegin__Z18scan_workefficientPfS_i:
	mov.u64 	%rd1, temp;
	.loc	17	58	0
	cvt.s32.u32 	%r1, %tid.x;
	mul.lo.s32 	%r2, %r1, 2;
	cvt.s64.s32 	%rd2, %r2;
	mul.wide.s32 	%rd3, %r2, 4;
	ld.param.u64 	%rd4, [__cudaparm__Z18scan_workefficientPfS_i_g_idata];
	add.u64 	%rd5, %rd4, %rd3;
	add.u64 	%rd6, %rd3, %rd1;
	ld.global.f32 	%f1, [%rd5+0];
	st.shared.f32 	[%rd6+0], %f1;
	.loc	17	59	0
	ld.global.f32 	%f2, [%rd5+4];
	st.shared.f32 	[%rd6+4], %f2;
	.loc	17	62	0
	ld.param.s32 	%r3, [__cudaparm__Z18scan_workefficientPfS_i_n];
	shr.s32 	%r4, %r3, 1;
	mov.s32 	%r5, %r4;
	mov.u32 	%r6, 0;
	setp.le.s32 	%p1, %r4, %r6;
	@%p1 bra 	$Lt_1_8194;
	mov.s32 	%r7, 1;
$Lt_1_5122:
 //<loop> Loop body line 64
	.loc	17	64	0
	bar.sync 	0;
	setp.le.s32 	%p2, %r5, %r1;
	@%p2 bra 	$Lt_1_5378;
 //<loop> Part of loop body line 64, head labeled $Lt_1_5122
	.loc	17	71	0
	add.s32 	%r8, %r2, 2;
	mul.lo.s32 	%r9, %r7, %r8;
	cvt.s64.s32 	%rd7, %r9;
	mul.wide.s32 	%rd8, %r9, 4;
	add.u64 	%rd9, %rd1, %rd8;
	ld.shared.f32 	%f3, [%rd9+-4];
	add.s32 	%r10, %r2, 1;
	mul.lo.s32 	%r11, %r7, %r10;
	cvt.s64.s32 	%rd10, %r11;
	mul.wide.s32 	%rd11, %r11, 4;
	add.u64 	%rd12, %rd1, %rd11;
	ld.shared.f32 	%f4, [%rd12+-4];
	add.f32 	%f5, %f3, %f4;
	st.shared.f32 	[%rd9+-4], %f5;
$Lt_1_5378:
 //<loop> Part of loop body line 64, head labeled $Lt_1_5122
	.loc	17	74	0
	mul.lo.s32 	%r7, %r7, 2;
	.loc	17	62	0
	shr.s32 	%r5, %r5, 1;
	mov.u32 	%r12, 0;
	setp.gt.s32 	%p3, %r5, %r12;
	@%p3 bra 	$Lt_1_5122;
	bra.uni 	$Lt_1_4610;
$Lt_1_8194:
	mov.s32 	%r7, 1;
$Lt_1_4610:
	mov.u32 	%r13, 0;
	setp.ne.s32 	%p4, %r1, %r13;
	@%p4 bra 	$Lt_1_6146;
	.loc	17	82	0
	mov.f32 	%f6, 0f00000000;     	// 0
	cvt.s64.s32 	%rd13, %r3;
	mul.wide.s32 	%rd14, %r3, 4;
	add.u64 	%rd15, %rd1, %rd14;
	st.shared.f32 	[%rd15+-4], %f6;
$Lt_1_6146:
	mov.u32 	%r14, 1;
	setp.le.s32 	%p5, %r3, %r14;
	@%p5 bra 	$Lt_1_6658;
	mov.s32 	%r15, 1;
$Lt_1_7170:
 //<loop> Loop body line 82, nesting depth: 1, estimated iterations: unknown
	.loc	17	88	0
	shr.s32 	%r7, %r7, 1;
	.loc	17	89	0
	bar.sync 	0;
	setp.le.s32 	%p6, %r15, %r1;
	@%p6 bra 	$Lt_1_7426;
 //<loop> Part of loop body line 82, head labeled $Lt_1_7170
	.loc	17	96	0
	add.s32 	%r16, %r2, 1;
	mul.lo.s32 	%r17, %r7, %r16;
	cvt.s64.s32 	%rd16, %r17;
	mul.wide.s32 	%rd17, %r17, 4;
	add.u64 	%rd18, %rd1, %rd17;
	ld.shared.f32 	%f7, [%rd18+-4];
	.loc	17	97	0
	add.s32 	%r18, %r2, 2;
	mul.lo.s32 	%r19, %r7, %r18;
	cvt.s64.s32 	%rd19, %r19;
	mul.wide.s32 	%rd20, %r19, 4;
	add.u64 	%rd21, %rd1, %rd20;
	ld.shared.f32 	%f8, [%rd21+-4];
	st.shared.f32 	[%rd18+-4], %f8;
	.loc	17	98	0
	ld.shared.f32 	%f9, [%rd21+-4];
	add.f32 	%f10, %f9, %f7;
	st.shared.f32 	[%rd21+-4], %f10;
$Lt_1_7426:
 //<loop> Part of loop body line 82, head labeled $Lt_1_7170
	.loc	17	86	0
	mul.lo.s32 	%r15, %r15, 2;
	setp.lt.s32 	%p7, %r15, %r3;
	@%p7 bra 	$Lt_1_7170;
$Lt_1_6658:
	.loc	17	102	0
	bar.sync 	0;
	.loc	17	105	0
	ld.param.u64 	%rd22, [__cudaparm__Z18scan_workefficientPfS_i_g_odata];
	add.u64 	%rd23, %rd22, %rd3;
	ld.shared.f32 	%f11, [%rd6+0];
	st.global.f32 	[%rd23+0], %f11;
	.loc	17	106	0
	ld.shared.f32 	%f12, [%rd6+4];
	st.global.f32 	[%rd23+4], %f12;
	.loc	17	107	0
	exit;
$LDWend__Z18scan_workefficientPfS_i:
	} // _Z18scan_workefficientPfS_i

	.entry _Z9scan_bestPfS_i (
		.param .u64 __cudaparm__Z9scan_bestPfS_i_g_odata,
		.param .u64 __cudaparm__Z9scan_bestPfS_i_g_idata,
		.param .s32 __cudaparm__Z9scan_bestPfS_i_n)
	{
	.reg .u32 %r<50>;
	.reg .u64 %rd<34>;
	.reg .f32 %f<14>;
	.reg .pred %p<9>;
	.loc	30	78	0
$LDWbegin__Z9scan_bestPfS_i:
	mov.u64 	%rd1, temp;
	.loc	30	93	0
	cvt.s32.u32 	%r1, %tid.x;
	cvt.s64.s32 	%rd2, %r1;
	mul.wide.s32 	%rd3, %r1, 4;
	shr.s32 	%r2, %r1, 4;
	add.s32 	%r3, %r1, %r2;
	cvt.s64.s32 	%rd4, %r3;
	mul.wide.s32 	%rd5, %r3, 4;
	add.u64 	%rd6, %rd1, %rd5;
	ld.param.u64 	%rd7, [__cudaparm__Z9scan_bestPfS_i_g_idata];
	add.u64 	%rd8, %rd3, %rd7;
	ld.global.f32 	%f1, [%rd8+0];
	st.shared.f32 	[%rd6+0], %f1;
	.loc	30	94	0
	ld.param.s32 	%r4, [__cudaparm__Z9scan_bestPfS_i_n];
	shr.s32 	%r5, %r4, 31;
	mov.s32 	%r6, 1;
	and.b32 	%r7, %r5, %r6;
	add.s32 	%r8, %r7, %r4;
	shr.s32 	%r9, %r8, 1;
	add.s32 	%r10, %r9, %r1;
	cvt.s64.s32 	%rd9, %r10;
	mul.wide.s32 	%rd10, %r10, 4;
	shr.s32 	%r11, %r10, 4;
	add.s32 	%r12, %r10, %r11;
	cvt.s64.s32 	%rd11, %r12;
	mul.wide.s32 	%rd12, %r12, 4;
	add.u64 	%rd13, %rd1, %rd12;
	add.u64 	%rd14, %rd10, %rd7;
	ld.global.f32 	%f2, [%rd14+0];
	st.shared.f32 	[%rd13+0], %f2;
	.loc	30	99	0
	mov.s32 	%r13, %r9;
	mov.u32 	%r14, 0;
	setp.le.s32 	%p1, %r9, %r14;
	@%p1 bra 	$Lt_2_8194;
	mov.s32 	%r15, 1;
$Lt_2_5122:
 //<loop> Loop body line 101
	.loc	30	101	0
	bar.sync 	0;
	setp.le.s32 	%p2, %r13, %r1;
	@%p2 bra 	$Lt_2_5378;
 //<loop> Part of loop body line 101, head labeled $Lt_2_5122
	.loc	30	111	0
	mul.lo.s32 	%r16, %r1, 2;
	add.s32 	%r17, %r16, 1;
	add.s32 	%r18, %r16, 2;
	mul.lo.s32 	%r19, %r17, %r15;
	mul.lo.s32 	%r20, %r18, %r15;
	sub.s32 	%r21, %r20, 1;
	shr.s32 	%r22, %r21, 4;
	add.s32 	%r23, %r20, %r22;
	cvt.s64.s32 	%rd15, %r23;
	mul.wide.s32 	%rd16, %r23, 4;
	add.u64 	%rd17, %rd1, %rd16;
	ld.shared.f32 	%f3, [%rd17+-4];
	sub.s32 	%r24, %r19, 1;
	shr.s32 	%r25, %r24, 4;
	add.s32 	%r26, %r19, %r25;
	cvt.s64.s32 	%rd18, %r26;
	mul.wide.s32 	%rd19, %r26, 4;
	add.u64 	%rd20, %rd1, %rd19;
	ld.shared.f32 	%f4, [%rd20+-4];
	add.f32 	%f5, %f3, %f4;
	st.shared.f32 	[%rd17+-4], %f5;
$Lt_2_5378:
 //<loop> Part of loop body line 101, head labeled $Lt_2_5122
	.loc	30	114	0
	mul.lo.s32 	%r15, %r15, 2;
	.loc	30	99	0
	shr.s32 	%r13, %r13, 1;
	mov.u32 	%r27, 0;
	setp.gt.s32 	%p3, %r13, %r27;
	@%p3 bra 	$Lt_2_5122;
	bra.uni 	$Lt_2_4610;
$Lt_2_8194:
	mov.s32 	%r15, 1;
$Lt_2_4610:
	mov.u32 	%r28, 0;
	setp.ne.s32 	%p4, %r1, %r28;
	@%p4 bra 	$Lt_2_6146;
	.loc	30	124	0
	mov.f32 	%f6, 0f00000000;     	// 0
	sub.s32 	%r29, %r4, 1;
	shr.s32 	%r30, %r29, 4;
	add.s32 	%r31, %r4, %r30;
	cvt.s64.s32 	%rd21, %r31;
	mul.wide.s32 	%rd22, %r31, 4;
	add.u64 	%rd23, %rd1, %rd22;
	st.shared.f32 	[%rd23+-4], %f6;
$Lt_2_6146:
	mov.u32 	%r32, 1;
	setp.le.s32 	%p5, %r4, %r32;
	@%p5 bra 	$Lt_2_6658;
	mov.s32 	%r33, 1;
$Lt_2_7170:
 //<loop> Loop body line 124, nesting depth: 1, estimated iterations: unknown
	.loc	30	130	0
	shr.s32 	%r34, %r15, 31;
	mov.s32 	%r35, 1;
	and.b32 	%r36, %r34, %r35;
	add.s32 	%r37, %r36, %r15;
	shr.s32 	%r15, %r37, 1;
	.loc	30	132	0
	bar.sync 	0;
	setp.le.s32 	%p6, %r33, %r1;
	@%p6 bra 	$Lt_2_7426;
 //<loop> Part of loop body line 124, head labeled $Lt_2_7170
	.loc	30	142	0
	mul.lo.s32 	%r38, %r1, 2;
	add.s32 	%r39, %r38, 1;
	mul.lo.s32 	%r40, %r39, %r15;
	sub.s32 	%r41, %r40, 1;
	shr.s32 	%r42, %r41, 4;
	add.s32 	%r43, %r40, %r42;
	cvt.s64.s32 	%rd24, %r43;
	mul.wide.s32 	%rd25, %r43, 4;
	add.u64 	%rd26, %rd1, %rd25;
	ld.shared.f32 	%f7, [%rd26+-4];
	.loc	30	143	0
	add.s32 	%r44, %r38, 2;
	mul.lo.s32 	%r45, %r44, %r15;
	sub.s32 	%r46, %r45, 1;
	shr.s32 	%r47, %r46, 4;
	add.s32 	%r48, %r45, %r47;
	cvt.s64.s32 	%rd27, %r48;
	mul.wide.s32 	%rd28, %r48, 4;
	add.u64 	%rd29, %rd1, %rd28;
	ld.shared.f32 	%f8, [%rd29+-4];
	st.shared.f32 	[%rd26+-4], %f8;
	.loc	30	144	0
	ld.shared.f32 	%f9, [%rd29+-4];
	add.f32 	%f10, %f9, %f7;
	st.shared.f32 	[%rd29+-4], %f10;
$Lt_2_7426:
 //<loop> Part of loop body line 124, head labeled $Lt_2_7170
	.loc	30	128	0
	mul.lo.s32 	%r33, %r33, 2;
	setp.lt.s32 	%p7, %r33, %r4;
	@%p7 bra 	$Lt_2_7170;
$Lt_2_6658:
	.loc	30	148	0
	bar.sync 	0;
	.loc	30	151	0
	ld.param.u64 	%rd30, [__cudaparm__Z9scan_bestPfS_i_g_odata];
	ld.shared.f32 	%f11, [%rd6+0];
	add.u64 	%rd31, %rd3, %rd30;
	st.global.f32 	[%rd31+0], %f11;
	.loc	30	152	0
	ld.shared.f32 	%f12, [%rd13+0];
	add.u64 	%rd32, %rd10, %rd30;
	st.global.f32 	[%rd32+0], %f12;
	.loc	30	153	0
	exit;
$LDWend__Z9scan_bestPfS_i:
	} // _Z9scan_bestPfS_i



// ===== COMPILED SASS (sm_100) =====

	.target	sm_100

	.elftype	@"ET_EXEC"


//--------------------- .note.nv.tkinfo           --------------------------
	.section	.note.nv.tkinfo,"",@"SHT_NOTE"
	.sectionflags	@"SHF_NOTE_NV_TKINFO"
	.tkinfo
        /*0018*/ 	.word	0x00000002
        /*0030*/ 	.string	""
        /*0030*/ 	.string	"ptxas"
        /*0030*/ 	.string	"Cuda compilation tools, release 13.0, V13.0.88"
        /*0030*/ 	.string	"Build cuda_13.0.r13.0/compiler.36424714_0"
        /*0030*/ 	.string	"-arch sm_100 "



//--------------------- .note.nv.cuinfo           --------------------------
	.section	.note.nv.cuinfo,"",@"SHT_NOTE"
	.sectionflags	@"SHF_NOTE_NV_CUINFO"
        /*0018*/ 	.short	0x0002
        /*001a*/ 	.short	0x0014
        /*001c*/ 	.short	0x0082
	.zero		2


//--------------------- .nv.info                  --------------------------
	.section	.nv.info,"",@"SHT_CUDA_INFO"
	.align	4


	//----- nvinfo : EIATTR_REGCOUNT
	.align		4
        /*0000*/ 	.byte	0x04, 0x2f
        /*0002*/ 	.short	(.L_1 - .L_0)
	.align		4
.L_0:
        /*0004*/ 	.word	index@(_Z10scan_naivePfS_i)
        /*0008*/ 	.word	0x0000000a


	//----- nvinfo : EIATTR_FRAME_SIZE
	.align		4
.L_1:
        /*000c*/ 	.byte	0x04, 0x11
        /*000e*/ 	.short	(.L_3 - .L_2)
	.align		4
.L_2:
        /*0010*/ 	.word	index@(_Z10scan_naivePfS_i)
        /*0014*/ 	.word	0x00000000


	//----- nvinfo : EIATTR_REGCOUNT
	.align		4
.L_3:
        /*0018*/ 	.byte	0x04, 0x2f
        /*001a*/ 	.short	(.L_5 - .L_4)
	.align		4
.L_4:
        /*001c*/ 	.word	index@(_Z18scan_workefficientPfS_i)
        /*0020*/ 	.word	0x0000000d


	//----- nvinfo : EIATTR_FRAME_SIZE
	.align		4
.L_5:
        /*0024*/ 	.byte	0x04, 0x11
        /*0026*/ 	.short	(.L_7 - .L_6)
	.align		4
.L_6:
        /*0028*/ 	.word	index@(_Z18scan_workefficientPfS_i)
        /*002c*/ 	.word	0x00000000


	//----- nvinfo : EIATTR_REGCOUNT
	.align		4
.L_7:
        /*0030*/ 	.byte	0x04, 0x2f
        /*0032*/ 	.short	(.L_9 - .L_8)
	.align		4
.L_8:
        /*0034*/ 	.word	index@(_Z9scan_bestPfS_i)
        /*0038*/ 	.word	0x0000000c


	//----- nvinfo : EIATTR_FRAME_SIZE
	.align		4
.L_9:
        /*003c*/ 	.byte	0x04, 0x11
        /*003e*/ 	.short	(.L_11 - .L_10)
	.align		4
.L_10:
        /*0040*/ 	.word	index@(_Z9scan_bestPfS_i)
        /*0044*/ 	.word	0x00000000


	//----- nvinfo : EIATTR_MIN_STACK_SIZE
	.align		4
.L_11:
        /*0048*/ 	.byte	0x04, 0x12
        /*004a*/ 	.short	(.L_13 - .L_12)
	.align		4
.L_12:
        /*004c*/ 	.word	index@(_Z9scan_bestPfS_i)
        /*0050*/ 	.word	0x00000000


	//----- nvinfo : EIATTR_MIN_STACK_SIZE
	.align		4
.L_13:
        /*0054*/ 	.byte	0x04, 0x12
        /*0056*/ 	.short	(.L_15 - .L_14)
	.align		4
.L_14:
        /*0058*/ 	.word	index@(_Z18scan_workefficientPfS_i)
        /*005c*/ 	.word	0x00000000


	//----- nvinfo : EIATTR_MIN_STACK_SIZE
	.align		4
.L_15:
        /*0060*/ 	.byte	0x04, 0x12
        /*0062*/ 	.short	(.L_17 - .L_16)
	.align		4
.L_16:
        /*0064*/ 	.word	index@(_Z10scan_naivePfS_i)
        /*0068*/ 	.word	0x00000000
.L_17:


//--------------------- .nv.compat                --------------------------
	.section	.nv.compat,"",@"SHT_CUDA_COMPAT_INFO"
	.align	4
        /*0000*/ 	.byte	0x02, 0x09, 0x00, 0x00, 0x02, 0x02, 0x01, 0x00, 0x02, 0x05, 0x05, 0x00, 0x03, 0x07, 0x01, 0x01
        /*0010*/ 	.byte	0x02, 0x03, 0x00, 0x00, 0x02, 0x06, 0x01, 0x00, 0x04, 0x0b, 0x08, 0x00, 0x09, 0x00, 0x00, 0x00
        /*0020*/ 	.byte	0x00, 0x00, 0x00, 0x00


//--------------------- .nv.info._Z9scan_bestPfS_i --------------------------
	.section	.nv.info._Z9scan_bestPfS_i,"",@"SHT_CUDA_INFO"
	.sectionflags	@""
	.align	4


	//----- nvinfo : EIATTR_CUDA_API_VERSION
	.align		4
        /*0000*/ 	.byte	0x04, 0x37
        /*0002*/ 	.short	(.L_19 - .L_18)
.L_18:
        /*0004*/ 	.word	0x00000082


	//----- nvinfo : EIATTR_KPARAM_INFO
	.align		4
.L_19:
        /*0008*/ 	.byte	0x04, 0x17
        /*000a*/ 	.short	(.L_21 - .L_20)
.L_20:
        /*000c*/ 	.word	0x00000000
        /*0010*/ 	.short	0x0002
        /*0012*/ 	.short	0x0010
        /*0014*/ 	.byte	0x00, 0xf0, 0x11, 0x00


	//----- nvinfo : EIATTR_KPARAM_INFO
	.align		4
.L_21:
        /*0018*/ 	.byte	0x04, 0x17
        /*001a*/ 	.short	(.L_23 - .L_22)
.L_22:
        /*001c*/ 	.word	0x00000000
        /*0020*/ 	.short	0x0001
        /*0022*/ 	.short	0x0008
        /*0024*/ 	.byte	0x00, 0xf0, 0x21, 0x00


	//----- nvinfo : EIATTR_KPARAM_INFO
	.align		4
.L_23:
        /*0028*/ 	.byte	0x04, 0x17
        /*002a*/ 	.short	(.L_25 - .L_24)
.L_24:
        /*002c*/ 	.word	0x00000000
        /*0030*/ 	.short	0x0000
        /*0032*/ 	.short	0x0000
        /*0034*/ 	.byte	0x00, 0xf0, 0x21, 0x00


	//----- nvinfo : EIATTR_SPARSE_MMA_MASK
	.align		4
.L_25:
        /*0038*/ 	.byte	0x03, 0x50
        /*003a*/ 	.short	0x0000


	//----- nvinfo : EIATTR_MAXREG_COUNT
	.align		4
        /*003c*/ 	.byte	0x03, 0x1b
        /*003e*/ 	.short	0x00ff


	//----- nvinfo : EIATTR_NUM_BARRIERS
	.align		4
        /*0040*/ 	.byte	0x02, 0x4c
        /*0042*/ 	.byte	0x01
	.zero		1


	//----- nvinfo : EIATTR_MERCURY_ISA_VERSION
	.align		4
        /*0044*/ 	.byte	0x03, 0x5f
        /*0046*/ 	.short	0x0101


	//----- nvinfo : EIATTR_VRC_CTA_INIT_COUNT
	.align		4
        /*0048*/ 	.byte	0x02, 0x4a
	.zero		1
	.zero		1


	//----- nvinfo : EIATTR_EXIT_INSTR_OFFSETS
	.align		4
        /*004c*/ 	.byte	0x04, 0x1c
        /*004e*/ 	.short	(.L_27 - .L_26)


	//   ....[0]....
.L_26:
        /*0050*/ 	.word	0x00000630


	//----- nvinfo : EIATTR_CRS_STACK_SIZE
	.align		4
.L_27:
        /*0054*/ 	.byte	0x04, 0x1e
        /*0056*/ 	.short	(.L_29 - .L_28)
.L_28:
        /*0058*/ 	.word	0x00000000


	//----- nvinfo : EIATTR_CBANK_PARAM_SIZE
	.align		4
.L_29:
        /*005c*/ 	.byte	0x03, 0x19
        /*005e*/ 	.short	0x0014


	//----- nvinfo : EIATTR_PARAM_CBANK
	.align		4
        /*0060*/ 	.byte	0x04, 0x0a
        /*0062*/ 	.short	(.L_31 - .L_30)
	.align		4
.L_30:
        /*0064*/ 	.word	index@(.nv.constant0._Z9scan_bestPfS_i)
        /*0068*/ 	.short	0x0380
        /*006a*/ 	.short	0x0014


	//----- nvinfo : EIATTR_SW_WAR
	.align		4
.L_31:
        /*006c*/ 	.byte	0x04, 0x36
        /*006e*/ 	.short	(.L_33 - .L_32)
.L_32:
        /*0070*/ 	.word	0x00000008
.L_33:


//--------------------- .nv.info._Z18scan_workefficientPfS_i --------------------------
	.section	.nv.info._Z18scan_workefficientPfS_i,"",@"SHT_CUDA_INFO"
	.sectionflags	@""
	.align	4


	//----- nvinfo : EIATTR_CUDA_API_VERSION
	.align		4
        /*0000*/ 	.byte	0x04, 0x37
        /*0002*/ 	.short	(.L_35 - .L_34)
.L_34:
        /*0004*/ 	.word	0x00000082


	//----- nvinfo : EIATTR_KPARAM_INFO
	.align		4
.L_35:
        /*0008*/ 	.byte	0x04, 0x17
        /*000a*/ 	.short	(.L_37 - .L_36)
.L_36:
        /*000c*/ 	.word	0x00000000
        /*0010*/ 	.short	0x0002
        /*0012*/ 	.short	0x0010
        /*0014*/ 	.byte	0x00, 0xf0, 0x11, 0x00


	//----- nvinfo : EIATTR_KPARAM_INFO
	.align		4
.L_37:
        /*0018*/ 	.byte	0x04, 0x17
        /*001a*/ 	.short	(.L_39 - .L_38)
.L_38:
        /*001c*/ 	.word	0x00000000
        /*0020*/ 	.short	0x0001
        /*0022*/ 	.short	0x0008
        /*0024*/ 	.byte	0x00, 0xf0, 0x21, 0x00


	//----- nvinfo : EIATTR_KPARAM_INFO
	.align		4
.L_39:
        /*0028*/ 	.byte	0x04, 0x17
        /*002a*/ 	.short	(.L_41 - .L_40)
.L_40:
        /*002c*/ 	.word	0x00000000
        /*0030*/ 	.short	0x0000
        /*0032*/ 	.short	0x0000
        /*0034*/ 	.byte	0x00, 0xf0, 0x21, 0x00


	//----- nvinfo : EIATTR_SPARSE_MMA_MASK
	.align		4
.L_41:
        /*0038*/ 	.byte	0x03, 0x50
        /*003a*/ 	.short	0x0000


	//----- nvinfo : EIATTR_MAXREG_COUNT
	.align		4
        /*003c*/ 	.byte	0x03, 0x1b
        /*003e*/ 	.short	0x00ff


	//----- nvinfo : EIATTR_NUM_BARRIERS
	.align		4
        /*0040*/ 	.byte	0x02, 0x4c
        /*0042*/ 	.byte	0x01
	.zero		1


	//----- nvinfo : EIATTR_MERCURY_ISA_VERSION
	.align		4
        /*0044*/ 	.byte	0x03, 0x5f
        /*0046*/ 	.short	0x0101


	//----- nvinfo : EIATTR_VRC_CTA_INIT_COUNT
	.align		4
        /*0048*/ 	.byte	0x02, 0x4a
	.zero		1
	.zero		1


	//----- nvinfo : EIATTR_EXIT_INSTR_OFFSETS
	.align		4
        /*004c*/ 	.byte	0x04, 0x1c
        /*004e*/ 	.short	(.L_43 - .L_42)


	//   ....[0]....
.L_42:
        /*0050*/ 	.word	0x00000490


	//----- nvinfo : EIATTR_CRS_STACK_SIZE
	.align		4
.L_43:
        /*0054*/ 	.byte	0x04, 0x1e
        /*0056*/ 	.short	(.L_45 - .L_44)
.L_44:
        /*0058*/ 	.word	0x00000000


	//----- nvinfo : EIATTR_CBANK_PARAM_SIZE
	.align		4
.L_45:
        /*005c*/ 	.byte	0x03, 0x19
        /*005e*/ 	.short	0x0014


	//----- nvinfo : EIATTR_PARAM_CBANK
	.align		4
        /*0060*/ 	.byte	0x04, 0x0a
        /*0062*/ 	.short	(.L_47 - .L_46)
	.align		4
.L_46:
        /*0064*/ 	.word	index@(.nv.constant0._Z18scan_workefficientPfS_i)
        /*0068*/ 	.short	0x0380
        /*006a*/ 	.short	0x0014


	//----- nvinfo : EIATTR_SW_WAR
	.align		4
.L_47:
        /*006c*/ 	.byte	0x04, 0x36
        /*006e*/ 	.short	(.L_49 - .L_48)
.L_48:
        /*0070*/ 	.word	0x00000008
.L_49:


//--------------------- .nv.info._Z10scan_naivePfS_i --------------------------
	.section	.nv.info._Z10scan_naivePfS_i,"",@"SHT_CUDA_INFO"
	.sectionflags	@""
	.align	4


	//----- nvinfo : EIATTR_CUDA_API_VERSION
	.align		4
        /*0000*/ 	.byte	0x04, 0x37
        /*0002*/ 	.short	(.L_51 - .L_50)
.L_50:
        /*0004*/ 	.word	0x00000082


	//----- nvinfo : EIATTR_KPARAM_INFO
	.align		4
.L_51:
        /*0008*/ 	.byte	0x04, 0x17
        /*000a*/ 	.short	(.L_53 - .L_52)
.L_52:
        /*000c*/ 	.word	0x00000000
        /*0010*/ 	.short	0x0002
        /*0012*/ 	.short	0x0010
        /*0014*/ 	.byte	0x00, 0xf0, 0x11, 0x00


	//----- nvinfo : EIATTR_KPARAM_INFO
	.align		4
.L_53:
        /*0018*/ 	.byte	0x04, 0x17
        /*001a*/ 	.short	(.L_55 - .L_54)
.L_54:
        /*001c*/ 	.word	0x00000000
        /*0020*/ 	.short	0x0001
        /*0022*/ 	.short	0x0008
        /*0024*/ 	.byte	0x00, 0xf0, 0x21, 0x00


	//----- nvinfo : EIATTR_KPARAM_INFO
	.align		4
.L_55:
        /*0028*/ 	.byte	0x04, 0x17
        /*002a*/ 	.short	(.L_57 - .L_56)
.L_56:
        /*002c*/ 	.word	0x00000000
        /*0030*/ 	.short	0x0000
        /*0032*/ 	.short	0x0000
        /*0034*/ 	.byte	0x00, 0xf0, 0x21, 0x00


	//----- nvinfo : EIATTR_SPARSE_MMA_MASK
	.align		4
.L_57:
        /*0038*/ 	.byte	0x03, 0x50
        /*003a*/ 	.short	0x0000


	//----- nvinfo : EIATTR_MAXREG_COUNT
	.align		4
        /*003c*/ 	.byte	0x03, 0x1b
        /*003e*/ 	.short	0x00ff


	//----- nvinfo : EIATTR_NUM_BARRIERS
	.align		4
        /*0040*/ 	.byte	0x02, 0x4c
        /*0042*/ 	.byte	0x01
	.zero		1


	//----- nvinfo : EIATTR_MERCURY_ISA_VERSION
	.align		4
        /*0044*/ 	.byte	0x03, 0x5f
        /*0046*/ 	.short	0x0101


	//----- nvinfo : EIATTR_VRC_CTA_INIT_COUNT
	.align		4
        /*0048*/ 	.byte	0x02, 0x4a
	.zero		1
	.zero		1


	//----- nvinfo : EIATTR_EXIT_INSTR_OFFSETS
	.align		4
        /*004c*/ 	.byte	0x04, 0x1c
        /*004e*/ 	.short	(.L_59 - .L_58)


	//   ....[0]....
.L_58:
        /*0050*/ 	.word	0x000002a0


	//----- nvinfo : EIATTR_CBANK_PARAM_SIZE
	.align		4
.L_59:
        /*0054*/ 	.byte	0x03, 0x19
        /*0056*/ 	.short	0x0014


	//----- nvinfo : EIATTR_PARAM_CBANK
	.align		4
        /*0058*/ 	.byte	0x04, 0x0a
        /*005a*/ 	.short	(.L_61 - .L_60)
	.align		4
.L_60:
        /*005c*/ 	.word	index@(.nv.constant0._Z10scan_naivePfS_i)
        /*0060*/ 	.short	0x0380
        /*0062*/ 	.short	0x0014


	//----- nvinfo : EIATTR_SW_WAR
	.align		4
.L_61:
        /*0064*/ 	.byte	0x04, 0x36
        /*0066*/ 	.short	(.L_63 - .L_62)
.L_62:
        /*0068*/ 	.word	0x00000008
.L_63:


//--------------------- .nv.callgraph             --------------------------
	.section	.nv.callgraph,"",@"SHT_CUDA_CALLGRAPH"
	.align	4
	.sectionentsize	8
	.align		4
        /*0000*/ 	.word	0x00000000
	.align		4
        /*0004*/ 	.word	0xffffffff
	.align		4
        /*0008*/ 	.word	0x00000000
	.align		4
        /*000c*/ 	.word	0xfffffffe
	.align		4
        /*0010*/ 	.word	0x00000000
	.align		4
        /*0014*/ 	.word	0xfffffffd
	.align		4
        /*0018*/ 	.word	0x00000000
	.align		4
        /*001c*/ 	.word	0xfffffffc


//--------------------- .text._Z9scan_bestPfS_i   --------------------------
	.section	.text._Z9scan_bestPfS_i,"ax",@progbits
	.align	128
.text._Z9scan_bestPfS_i:
        .type           _Z9scan_bestPfS_i,@function
        .size           _Z9scan_bestPfS_i,(.L_x_23 - _Z9scan_bestPfS_i)
        .other          _Z9scan_bestPfS_i,@"STO_CUDA_ENTRY STV_DEFAULT"
_Z9scan_bestPfS_i:
[----:B------:R-:W-:Y:S01]  /*0000*/  LDC R1, c[0x0][0x37c] ;  /* 0x0000df00ff017b82 */ /* 0x000fe20000000800 */
[----:B------:R-:W0:Y:S01]  /*0010*/  LDCU UR5, c[0x0][0x390] ;  /* 0x00007200ff0577ac */ /* 0x000e220008000800 */
[----:B------:R-:W1:Y:S06]  /*0020*/  S2R R2, SR_TID.X ;  /* 0x0000000000027919 */ /* 0x000e6c0000002100 */
[----:B------:R-:W1:Y:S01]  /*0030*/  LDC.64 R8, c[0x0][0x388] ;  /* 0x0000e200ff087b82 */ /* 0x000e620000000a00 */
[----:B------:R-:W2:Y:S01]  /*0040*/  LDCU.64 UR8, c[0x0][0x358] ;  /* 0x00006b00ff0877ac */ /* 0x000ea20008000a00 */
[----:B0-----:R-:W-:-:S04]  /*0050*/  USHF.R.S32.HI UR4, URZ, 0x1f, UR5 ;  /* 0x0000001fff047899 */ /* 0x001fc80008011405 */
[----:B------:R-:W-:-:S04]  /*0060*/  ULOP3.LUT UR4, UR4, 0x1, URZ, 0xc0, !UPT ;  /* 0x0000000104047892 */ /* 0x000fc8000f8ec0ff */
[----:B------:R-:W-:-:S04]  /*0070*/  UIADD3 UR4, UPT, UPT, UR4, UR5, URZ ;  /* 0x0000000504047290 */ /* 0x000fc8000fffe0ff */
[----:B------:R-:W-:Y:S01]  /*0080*/  USHF.R.S32.HI UR5, URZ, 0x1, UR4 ;  /* 0x00000001ff057899 */ /* 0x000fe20008011404 */
[----:B-1----:R-:W-:-:S05]  /*0090*/  IMAD.WIDE R6, R2, 0x4, R8 ;  /* 0x0000000402067825 */ /* 0x002fca00078e0208 */
[----:B------:R-:W-:Y:S01]  /*00a0*/  VIADD R0, R2, UR5 ;  /* 0x0000000502007c36 */ /* 0x000fe20008000000 */
[----:B--2---:R-:W2:Y:S03]  /*00b0*/  LDG.E R6, desc[UR8][R6.64] ;  /* 0x0000000806067981 */ /* 0x004ea6000c1e1900 */
[----:B------:R-:W-:-:S06]  /*00c0*/  IMAD.WIDE R8, R0, 0x4, R8 ;  /* 0x0000000400087825 */ /* 0x000fcc00078e0208 */
[----:B------:R-:W3:Y:S01]  /*00d0*/  LDG.E R9, desc[UR8][R8.64] ;  /* 0x0000000808097981 */ /* 0x000ee2000c1e1900 */
[----:B------:R-:W0:Y:S01]  /*00e0*/  S2UR UR6, SR_CgaCtaId ;  /* 0x00000000000679c3 */ /* 0x000e220000008800 */
[----:B------:R-:W-:Y:S01]  /*00f0*/  UMOV UR4, 0x400 ;  /* 0x0000040000047882 */ /* 0x000fe20000000000 */
[----:B------:R-:W-:Y:S02]  /*0100*/  LEA.HI.SX32 R3, R2, R2, 0x1c ;  /* 0x0000000202037211 */ /* 0x000fe400078fe2ff */
[----:B------:R-:W-:Y:S01]  /*0110*/  LEA.HI.SX32 R4, R0, R0, 0x1c ;  /* 0x0000000000047211 */ /* 0x000fe200078fe2ff */
[----:B0-----:R-:W-:-:S06]  /*0120*/  ULEA UR4, UR6, UR4, 0x18 ;  /* 0x0000000406047291 */ /* 0x001fcc000f8ec0ff */
[----:B------:R-:W-:Y:S02]  /*0130*/  LEA R3, R3, UR4, 0x2 ;  /* 0x0000000403037c11 */ /* 0x000fe4000f8e10ff */
[----:B------:R-:W-:Y:S01]  /*0140*/  LEA R4, R4, UR4, 0x2 ;  /* 0x0000000404047c11 */ /* 0x000fe2000f8e10ff */
[----:B------:R-:W-:Y:S02]  /*0150*/  UISETP.GT.AND UP0, UPT, UR5, URZ, UPT ;  /* 0x000000ff0500728c */ /* 0x000fe4000bf04270 */
[----:B--2---:R0:W-:Y:S04]  /*0160*/  STS [R3], R6 ;  /* 0x0000000603007388 */ /* 0x0041e80000000800 */
[----:B---3--:R0:W-:Y:S03]  /*0170*/  STS [R4], R9 ;  /* 0x0000000904007388 */ /* 0x0081e60000000800 */
[----:B------:R-:W-:Y:S05]  /*0180*/  BRA.U !UP0, `(.L_x_0) ;  /* 0x0000000108687547 */ /* 0x000fea000b800000 */
[----:B------:R-:W-:-:S05]  /*0190*/  UMOV UR6, 0x1 ;  /* 0x0000000100067882 */ /* 0x000fca0000000000 */
.L_x_3:
[----:B------:R-:W-:Y:S01]  /*01a0*/  BAR.SYNC.DEFER_BLOCKING 0x0 ;  /* 0x0000000000007b1d */ /* 0x000fe20000010000 */
[----:B------:R-:W-:Y:S01]  /*01b0*/  ISETP.LT.AND P0, PT, R2, UR5, PT ;  /* 0x0000000502007c0c */ /* 0x000fe2000bf01270 */
[----:B------:R-:W-:-:S04]  /*01c0*/  USHF.R.S32.HI UR5, URZ, 0x1, UR5 ;  /* 0x00000001ff057899 */ /* 0x000fc80008011405 */
[----:B------:R-:W-:Y:S08]  /*01d0*/  BSSY.RECONVERGENT B0, `(.L_x_1) ;  /* 0x0000011000007945 */ /* 0x000ff00003800200 */
[----:B-1----:R-:W-:Y:S05]  /*01e0*/  @!P0 BRA `(.L_x_2) ;  /* 0x00000000003c8947 */ /* 0x002fea0003800000 */
[----:B------:R-:W-:-:S04]  /*01f0*/  IMAD.SHL.U32 R5, R2, 0x2, RZ ;  /* 0x0000000202057824 */ /* 0x000fc800078e00ff */
[C---:B0-----:R-:W-:Y:S02]  /*0200*/  VIADD R6, R5.reuse, 0x1 ;  /* 0x0000000105067836 */ /* 0x041fe40000000000 */
[----:B------:R-:W-:Y:S02]  /*0210*/  VIADD R5, R5, 0x2 ;  /* 0x0000000205057836 */ /* 0x000fe40000000000 */
[----:B------:R-:W-:Y:S02]  /*0220*/  IMAD R6, R6, UR6, RZ ;  /* 0x0000000606067c24 */ /* 0x000fe4000f8e02ff */
[----:B------:R-:W-:-:S03]  /*0230*/  IMAD R5, R5, UR6, RZ ;  /* 0x0000000605057c24 */ /* 0x000fc6000f8e02ff */
[----:B------:R-:W-:Y:S01]  /*0240*/  IADD3 R7, PT, PT, R6, -0x1, RZ ;  /* 0xffffffff06077810 */ /* 0x000fe20007ffe0ff */
[----:B------:R-:W-:-:S03]  /*0250*/  VIADD R8, R5, 0xffffffff ;  /* 0xffffffff05087836 */ /* 0x000fc60000000000 */
[----:B------:R-:W-:Y:S02]  /*0260*/  LEA.HI.SX32 R7, R7, R6, 0x1c ;  /* 0x0000000607077211 */ /* 0x000fe400078fe2ff */
[----:B------:R-:W-:Y:S02]  /*0270*/  LEA.HI.SX32 R8, R8, R5, 0x1c ;  /* 0x0000000508087211 */ /* 0x000fe400078fe2ff */
[----:B------:R-:W-:Y:S02]  /*0280*/  LEA R7, R7, UR4, 0x2 ;  /* 0x0000000407077c11 */ /* 0x000fe4000f8e10ff */
[----:B------:R-:W-:-:S03]  /*0290*/  LEA R8, R8, UR4, 0x2 ;  /* 0x0000000408087c11 */ /* 0x000fc6000f8e10ff */
[----:B------:R-:W-:Y:S04]  /*02a0*/  LDS R6, [R7+-0x4] ;  /* 0xfffffc0007067984 */ /* 0x000fe80000000800 */
[----:B------:R-:W0:Y:S02]  /*02b0*/  LDS R5, [R8+-0x4] ;  /* 0xfffffc0008057984 */ /* 0x000e240000000800 */
[----:B0-----:R-:W-:-:S05]  /*02c0*/  FADD R5, R5, R6 ;  /* 0x0000000605057221 */ /* 0x001fca0000000000 */
[----:B------:R1:W-:Y:S02]  /*02d0*/  STS [R8+-0x4], R5 ;  /* 0xfffffc0508007388 */ /* 0x0003e40000000800 */
.L_x_2:
[----:B------:R-:W-:Y:S05]  /*02e0*/  BSYNC.RECONVERGENT B0 ;  /* 0x0000000000007941 */ /* 0x000fea0003800200 */
.L_x_1:
[----:B------:R-:W-:Y:S02]  /*02f0*/  UISETP.GT.AND UP0, UPT, UR5, URZ, UPT ;  /* 0x000000ff0500728c */ /* 0x000fe4000bf04270 */
[----:B------:R-:W-:-:S07]  /*0300*/  USHF.L.U32 UR6, UR6, 0x1, URZ ;  /* 0x0000000106067899 */ /* 0x000fce00080006ff */
[----:B------:R-:W-:Y:S05]  /*0310*/  BRA.U UP0, `(.L_x_3) ;  /* 0xfffffffd00a07547 */ /* 0x000fea000b83ffff */
[----:B------:R-:W-:Y:S05]  /*0320*/  BRA `(.L_x_4) ;  /* 0x0000000000047947 */ /* 0x000fea0003800000 */
.L_x_0:
[----:B------:R-:W-:-:S05]  /*0330*/  UMOV UR6, 0x1 ;  /* 0x0000000100067882 */ /* 0x000fca0000000000 */
.L_x_4:
[----:B0-----:R-:W1:Y:S01]  /*0340*/  LDC R6, c[0x0][0x390] ;  /* 0x0000e400ff067b82 */ /* 0x001e620000000800 */
[----:B------:R-:W-:-:S13]  /*0350*/  ISETP.NE.AND P0, PT, R2, RZ, PT ;  /* 0x000000ff0200720c */ /* 0x000fda0003f05270 */
[----:B-1----:R-:W-:-:S05]  /*0360*/  @!P0 VIADD R5, R6, 0xffffffff ;  /* 0xffffffff06058836 */ /* 0x002fca0000000000 */
[----:B------:R-:W-:-:S04]  /*0370*/  @!P0 LEA.HI.SX32 R5, R5, R6, 0x1c ;  /* 0x0000000605058211 */ /* 0x000fc800078fe2ff */
[----:B------:R-:W-:-:S05]  /*0380*/  @!P0 LEA R5, R5, UR4, 0x2 ;  /* 0x0000000405058c11 */ /* 0x000fca000f8e10ff */
[----:B------:R0:W-:Y:S01]  /*0390*/  @!P0 STS [R5+-0x4], RZ ;  /* 0xfffffcff05008388 */ /* 0x0001e20000000800 */
[----:B------:R-:W-:-:S13]  /*03a0*/  ISETP.GT.AND P0, PT, R6, 0x1, PT ;  /* 0x000000010600780c */ /* 0x000fda0003f04270 */
[----:B0-----:R-:W-:Y:S05]  /*03b0*/  @!P0 BRA `(.L_x_5) ;  /* 0x00000000007c8947 */ /* 0x001fea0003800000 */
[----:B------:R-:W0:Y:S01]  /*03c0*/  LDCU UR10, c[0x0][0x390] ;  /* 0x00007200ff0a77ac */ /* 0x000e220008000800 */
[----:B------:R-:W-:-:S05]  /*03d0*/  UMOV UR7, 0x1 ;  /* 0x0000000100077882 */ /* 0x000fca0000000000 */
.L_x_8:
[----:B------:R-:W-:Y:S01]  /*03e0*/  USHF.R.S32.HI UR5, URZ, 0x1f, UR6 ;  /* 0x0000001fff057899 */ /* 0x000fe20008011406 */
[----:B------:R-:W-:Y:S01]  /*03f0*/  BAR.SYNC.DEFER_BLOCKING 0x0 ;  /* 0x0000000000007b1d */ /* 0x000fe20000010000 */
[----:B------:R-:W-:Y:S01]  /*0400*/  ISETP.LT.AND P0, PT, R2, UR7, PT ;  /* 0x0000000702007c0c */ /* 0x000fe2000bf01270 */
[----:B------:R-:W-:Y:S02]  /*0410*/  USHF.L.U32 UR7, UR7, 0x1, URZ ;  /* 0x0000000107077899 */ /* 0x000fe400080006ff */
[----:B------:R-:W-:Y:S02]  /*0420*/  ULOP3.LUT UR5, UR5, 0x1, URZ, 0xc0, !UPT ;  /* 0x0000000105057892 */ /* 0x000fe4000f8ec0ff */
[----:B------:R-:W-:Y:S02]  /*0430*/  BSSY.RECONVERGENT B0, `(.L_x_6) ;  /* 0x0000015000007945 */ /* 0x000fe40003800200 */
[----:B------:R-:W-:-:S04]  /*0440*/  UIADD3 UR5, UPT, UPT, UR5, UR6, URZ ;  /* 0x0000000605057290 */ /* 0x000fc8000fffe0ff */
[----:B------:R-:W-:Y:S02]  /*0450*/  USHF.R.S32.HI UR6, URZ, 0x1, UR5 ;  /* 0x00000001ff067899 */ /* 0x000fe40008011405 */
[----:B-1----:R-:W-:Y:S10]  /*0460*/  @!P0 BRA `(.L_x_7) ;  /* 0x0000000000448947 */ /* 0x002ff40003800000 */
[----:B------:R-:W-:-:S05]  /*0470*/  SHF.L.U32 R8, R2, 0x1, RZ ;  /* 0x0000000102087819 */ /* 0x000fca00000006ff */
[----:B------:R-:W-:-:S04]  /*0480*/  VIADD R5, R8, 0x2 ;  /* 0x0000000208057836 */ /* 0x000fc80000000000 */
[----:B------:R-:W-:-:S04]  /*0490*/  IMAD R5, R5, UR6, RZ ;  /* 0x0000000605057c24 */ /* 0x000fc8000f8e02ff */
[----:B------:R-:W-:-:S05]  /*04a0*/  VIADD R6, R5, 0xffffffff ;  /* 0xffffffff05067836 */ /* 0x000fca0000000000 */
[----:B------:R-:W-:Y:S02]  /*04b0*/  LEA.HI.SX32 R6, R6, R5, 0x1c ;  /* 0x0000000506067211 */ /* 0x000fe400078fe2ff */
[----:B------:R-:W-:Y:S02]  /*04c0*/  IADD3 R5, PT, PT, R8, 0x1, RZ ;  /* 0x0000000108057810 */ /* 0x000fe40007ffe0ff */
[----:B------:R-:W-:-:S03]  /*04d0*/  LEA R7, R6, UR4, 0x2 ;  /* 0x0000000406077c11 */ /* 0x000fc6000f8e10ff */
[----:B------:R-:W-:Y:S02]  /*04e0*/  IMAD R5, R5, UR6, RZ ;  /* 0x0000000605057c24 */ /* 0x000fe4000f8e02ff */
[----:B------:R-:W1:Y:S02]  /*04f0*/  LDS R9, [R7+-0x4] ;  /* 0xfffffc0007097984 */ /* 0x000e640000000800 */
[----:B------:R-:W-:-:S05]  /*0500*/  VIADD R6, R5, 0xffffffff ;  /* 0xffffffff05067836 */ /* 0x000fca0000000000 */
[----:B------:R-:W-:-:S04]  /*0510*/  LEA.HI.SX32 R6, R6, R5, 0x1c ;  /* 0x0000000506067211 */ /* 0x000fc800078fe2ff */
[----:B------:R-:W-:-:S05]  /*0520*/  LEA R6, R6, UR4, 0x2 ;  /* 0x0000000406067c11 */ /* 0x000fca000f8e10ff */
[----:B------:R-:W-:Y:S04]  /*0530*/  LDS R5, [R6+-0x4] ;  /* 0xfffffc0006057984 */ /* 0x000fe80000000800 */
[----:B-1----:R-:W-:Y:S04]  /*0540*/  STS [R6+-0x4], R9 ;  /* 0xfffffc0906007388 */ /* 0x002fe80000000800 */
[----:B------:R-:W1:Y:S02]  /*0550*/  LDS R8, [R7+-0x4] ;  /* 0xfffffc0007087984 */ /* 0x000e640000000800 */
[----:B-1----:R-:W-:-:S05]  /*0560*/  FADD R8, R5, R8 ;  /* 0x0000000805087221 */ /* 0x002fca0000000000 */
[----:B------:R1:W-:Y:S02]  /*0570*/  STS [R7+-0x4], R8 ;  /* 0xfffffc0807007388 */ /* 0x0003e40000000800 */
.L_x_7:
[----:B0-----:R-:W-:Y:S05]  /*0580*/  BSYNC.RECONVERGENT B0 ;  /* 0x0000000000007941 */ /* 0x001fea0003800200 */
.L_x_6:
[----:B------:R-:W-:-:S09]  /*0590*/  UISETP.GE.AND UP0, UPT, UR7, UR10, UPT ;  /* 0x0000000a0700728c */ /* 0x000fd2000bf06270 */
[----:B------:R-:W-:Y:S05]  /*05a0*/  BRA.U !UP0, `(.L_x_8) ;  /* 0xfffffffd088c7547 */ /* 0x000fea000b83ffff */
.L_x_5:
[----:B------:R-:W-:Y:S08]  /*05b0*/  BAR.SYNC.DEFER_BLOCKING 0x0 ;  /* 0x0000000000007b1d */ /* 0x000ff00000010000 */
[----:B-1----:R-:W0:Y:S01]  /*05c0*/  LDC.64 R8, c[0x0][0x380] ;  /* 0x0000e000ff087b82 */ /* 0x002e220000000a00 */
[----:B------:R-:W1:Y:S04]  /*05d0*/  LDS R3, [R3] ;  /* 0x0000000003037984 */ /* 0x000e680000000800 */
[----:B------:R-:W2:Y:S01]  /*05e0*/  LDS R5, [R4] ;  /* 0x0000000004057984 */ /* 0x000ea20000000800 */
[----:B0-----:R-:W-:-:S04]  /*05f0*/  IMAD.WIDE R6, R2, 0x4, R8 ;  /* 0x0000000402067825 */ /* 0x001fc800078e0208 */
[----:B------:R-:W-:Y:S01]  /*0600*/  IMAD.WIDE R8, R0, 0x4, R8 ;  /* 0x0000000400087825 */ /* 0x000fe200078e0208 */
[----:B-1----:R-:W-:Y:S04]  /*0610*/  STG.E desc[UR8][R6.64], R3 ;  /* 0x0000000306007986 */ /* 0x002fe8000c101908 */
[----:B--2---:R-:W-:Y:S01]  /*0620*/  STG.E desc[UR8][R8.64], R5 ;  /* 0x0000000508007986 */ /* 0x004fe2000c101908 */
[----:B------:R-:W-:Y:S05]  /*0630*/  EXIT ;  /* 0x000000000000794d */ /* 0x000fea0003800000 */
.L_x_9:
[----:B------:R-:W-:-:S00]  /*0640*/  BRA `(.L_x_9) ;  /* 0xfffffffc00fc7947 */ /* 0x000fc0000383ffff */
[----:B------:R-:W-:-:S00]  /*0650*/  NOP ;  /* 0x0000000000007918 */ /* 0x000fc00000000000 */
        /* <DEDUP_REMOVED lines=10> */
.L_x_23:


//--------------------- .text._Z18scan_workefficientPfS_i --------------------------
	.section	.text._Z18scan_workefficientPfS_i,"ax",@progbits
	.align	128
.text._Z18scan_workefficientPfS_i:
        .type           _Z18scan_workefficientPfS_i,@function
        .size           _Z18scan_workefficientPfS_i,(.L_x_24 - _Z18scan_workefficientPfS_i)
        .other          _Z18scan_workefficientPfS_i,@"STO_CUDA_ENTRY STV_DEFAULT"
_Z18scan_workefficientPfS_i:
[----:B------:R-:W-:Y:S01]  /*0000*/  LDC R1, c[0x0][0x37c] ;  /* 0x0000df00ff017b82 */ /* 0x000fe20000000800 */
[----:B------:R-:W0:Y:S07]  /*0010*/  S2R R9, SR_TID.X ;  /* 0x0000000000097919 */ /* 0x000e2e0000002100 */
[----:B------:R-:W1:Y:S01]  /*0020*/  LDC.64 R2, c[0x0][0x388] ;  /* 0x0000e200ff027b82 */ /* 0x000e620000000a00 */
[----:B------:R-:W2:Y:S01]  /*0030*/  LDCU.64 UR6, c[0x0][0x358] ;  /* 0x00006b00ff0677ac */ /* 0x000ea20008000a00 */
[----:B0-----:R-:W-:-:S04]  /*0040*/  IMAD.SHL.U32 R0, R9, 0x2, RZ ;  /* 0x0000000209007824 */ /* 0x001fc800078e00ff */
[----:B-1----:R-:W-:-:S05]  /*0050*/  IMAD.WIDE R2, R0, 0x4, R2 ;  /* 0x0000000400027825 */ /* 0x002fca00078e0202 */
[----:B--2---:R-:W2:Y:S04]  /*0060*/  LDG.E R6, desc[UR6][R2.64] ;  /* 0x0000000602067981 */ /* 0x004ea8000c1e1900 */
[----:B------:R-:W2:Y:S01]  /*0070*/  LDG.E R7, desc[UR6][R2.64+0x4] ;  /* 0x0000040602077981 */ /* 0x000ea2000c1e1900 */
[----:B------:R-:W0:Y:S01]  /*0080*/  S2UR UR5, SR_CgaCtaId ;  /* 0x00000000000579c3 */ /* 0x000e220000008800 */
[----:B------:R-:W-:Y:S02]  /*0090*/  UMOV UR4, 0x400 ;  /* 0x0000040000047882 */ /* 0x000fe40000000000 */
[----:B0-----:R-:W-:Y:S01]  /*00a0*/  ULEA UR4, UR5, UR4, 0x18 ;  /* 0x0000000405047291 */ /* 0x001fe2000f8ec0ff */
[----:B------:R-:W0:Y:S05]  /*00b0*/  LDCU UR5, c[0x0][0x390] ;  /* 0x00007200ff0577ac */ /* 0x000e2a0008000800 */
[----:B------:R-:W-:Y:S01]  /*00c0*/  LEA R4, R0, UR4, 0x2 ;  /* 0x0000000400047c11 */ /* 0x000fe2000f8e10ff */
[----:B0-----:R-:W-:-:S04]  /*00d0*/  USHF.R.S32.HI UR5, URZ, 0x1, UR5 ;  /* 0x00000001ff057899 */ /* 0x001fc80008011405 */
[----:B------:R-:W-:Y:S01]  /*00e0*/  UISETP.GT.AND UP0, UPT, UR5, URZ, UPT ;  /* 0x000000ff0500728c */ /* 0x000fe2000bf04270 */
[----:B--2---:R0:W-:Y:S08]  /*00f0*/  STS.64 [R4], R6 ;  /* 0x0000000604007388 */ /* 0x0041f00000000a00 */
[----:B------:R-:W-:Y:S05]  /*0100*/  BRA.U !UP0, `(.L_x_10) ;  /* 0x0000000108507547 */ /* 0x000fea000b800000 */
[----:B------:R-:W-:-:S07]  /*0110*/  HFMA2 R2, -RZ, RZ, 0, 5.9604644775390625e-08 ;  /* 0x00000001ff027431 */ /* 0x000fce00000001ff */
.L_x_13:
[----:B------:R-:W-:Y:S01]  /*0120*/  BAR.SYNC.DEFER_BLOCKING 0x0 ;  /* 0x0000000000007b1d */ /* 0x000fe20000010000 */
[----:B------:R-:W-:Y:S01]  /*0130*/  ISETP.LT.AND P0, PT, R9, UR5, PT ;  /* 0x0000000509007c0c */ /* 0x000fe2000bf01270 */
[----:B------:R-:W-:-:S04]  /*0140*/  USHF.R.S32.HI UR5, URZ, 0x1, UR5 ;  /* 0x00000001ff057899 */ /* 0x000fc80008011405 */
[----:B------:R-:W-:Y:S08]  /*0150*/  BSSY.RECONVERGENT B0, `(.L_x_11) ;  /* 0x000000b000007945 */ /* 0x000ff00003800200 */
[----:B-1----:R-:W-:Y:S05]  /*0160*/  @!P0 BRA `(.L_x_12) ;  /* 0x0000000000248947 */ /* 0x002fea0003800000 */
[----:B------:R-:W-:Y:S01]  /*0170*/  IADD3 R5, PT, PT, R0, 0x1, RZ ;  /* 0x0000000100057810 */ /* 0x000fe20007ffe0ff */
[----:B------:R-:W-:Y:S02]  /*0180*/  IMAD.SHL.U32 R8, R2, 0x4, RZ ;  /* 0x0000000402087824 */ /* 0x000fe400078e00ff */
[----:B------:R-:W-:Y:S02]  /*0190*/  VIADD R3, R0, 0x2 ;  /* 0x0000000200037836 */ /* 0x000fe40000000000 */
[-C--:B0-----:R-:W-:Y:S02]  /*01a0*/  IMAD R6, R5, R8.reuse, UR4 ;  /* 0x0000000405067e24 */ /* 0x081fe4000f8e0208 */
[----:B------:R-:W-:-:S04]  /*01b0*/  IMAD R3, R3, R8, UR4 ;  /* 0x0000000403037e24 */ /* 0x000fc8000f8e0208 */
[----:B------:R-:W-:Y:S04]  /*01c0*/  LDS R6, [R6+-0x4] ;  /* 0xfffffc0006067984 */ /* 0x000fe80000000800 */
[----:B------:R-:W0:Y:S02]  /*01d0*/  LDS R5, [R3+-0x4] ;  /* 0xfffffc0003057984 */ /* 0x000e240000000800 */
[----:B0-----:R-:W-:-:S05]  /*01e0*/  FADD R8, R5, R6 ;  /* 0x0000000605087221 */ /* 0x001fca0000000000 */
[----:B------:R1:W-:Y:S02]  /*01f0*/  STS [R3+-0x4], R8 ;  /* 0xfffffc0803007388 */ /* 0x0003e40000000800 */
.L_x_12:
[----:B------:R-:W-:Y:S05]  /*0200*/  BSYNC.RECONVERGENT B0 ;  /* 0x0000000000007941 */ /* 0x000fea0003800200 */
.L_x_11:
[----:B------:R-:W-:Y:S01]  /*0210*/  UISETP.GT.AND UP0, UPT, UR5, URZ, UPT ;  /* 0x000000ff0500728c */ /* 0x000fe2000bf04270 */
[----:B------:R-:W-:-:S08]  /*0220*/  SHF.L.U32 R2, R2, 0x1, RZ ;  /* 0x0000000102027819 */ /* 0x000fd000000006ff */
[----:B------:R-:W-:Y:S05]  /*0230*/  BRA.U UP0, `(.L_x_13) ;  /* 0xfffffffd00b87547 */ /* 0x000fea000b83ffff */
[----:B------:R-:W-:Y:S05]  /*0240*/  BRA `(.L_x_14) ;  /* 0x0000000000047947 */ /* 0x000fea0003800000 */
.L_x_10:
[----:B------:R-:W-:-:S07]  /*0250*/  IMAD.MOV.U32 R2, RZ, RZ, 0x1 ;  /* 0x00000001ff027424 */ /* 0x000fce00078e00ff */
.L_x_14:
[----:B------:R-:W1:Y:S01]  /*0260*/  LDC R5, c[0x0][0x390] ;  /* 0x0000e400ff057b82 */ /* 0x000e620000000800 */
[----:B------:R-:W-:-:S13]  /*0270*/  ISETP.NE.AND P0, PT, R9, RZ, PT ;  /* 0x000000ff0900720c */ /* 0x000fda0003f05270 */
[----:B-1----:R-:W-:-:S05]  /*0280*/  @!P0 LEA R3, R5, UR4, 0x2 ;  /* 0x0000000405038c11 */ /* 0x002fca000f8e10ff */
[----:B------:R1:W-:Y:S01]  /*0290*/  @!P0 STS [R3+-0x4], RZ ;  /* 0xfffffcff03008388 */ /* 0x0003e20000000800 */
[----:B------:R-:W-:-:S13]  /*02a0*/  ISETP.GT.AND P0, PT, R5, 0x1, PT ;  /* 0x000000010500780c */ /* 0x000fda0003f04270 */
[----:B-1----:R-:W-:Y:S05]  /*02b0*/  @!P0 BRA `(.L_x_15) ;  /* 0x00000000005c8947 */ /* 0x002fea0003800000 */
[----:B------:R-:W1:Y:S01]  /*02c0*/  LDCU UR8, c[0x0][0x390] ;  /* 0x00007200ff0877ac */ /* 0x000e620008000800 */
[----:B------:R-:W-:-:S05]  /*02d0*/  UMOV UR5, 0x1 ;  /* 0x0000000100057882 */ /* 0x000fca0000000000 */
.L_x_18:
[----:B------:R-:W-:Y:S01]  /*02e0*/  BAR.SYNC.DEFER_BLOCKING 0x0 ;  /* 0x0000000000007b1d */ /* 0x000fe20000010000 */
[----:B------:R-:W-:Y:S01]  /*02f0*/  ISETP.LT.AND P0, PT, R9, UR5, PT ;  /* 0x0000000509007c0c */ /* 0x000fe2000bf01270 */
[----:B------:R-:W-:Y:S01]  /*0300*/  USHF.L.U32 UR5, UR5, 0x1, URZ ;  /* 0x0000000105057899 */ /* 0x000fe200080006ff */
[----:B------:R-:W-:-:S03]  /*0310*/  SHF.R.S32.HI R2, RZ, 0x1, R2 ;  /* 0x00000001ff027819 */ /* 0x000fc60000011402 */
[----:B------:R-:W-:Y:S08]  /*0320*/  BSSY.RECONVERGENT B0, `(.L_x_16) ;  /* 0x000000e000007945 */ /* 0x000ff00003800200 */
[----:B--2---:R-:W-:Y:S05]  /*0330*/  @!P0 BRA `(.L_x_17) ;  /* 0x0000000000308947 */ /* 0x004fea0003800000 */
[----:B------:R-:W-:-:S05]  /*0340*/  IADD3 R3, PT, PT, R0, 0x2, RZ ;  /* 0x0000000200037810 */ /* 0x000fca0007ffe0ff */
[----:B------:R-:W-:-:S05]  /*0350*/  IMAD R3, R2, R3, RZ ;  /* 0x0000000302037224 */ /* 0x000fca00078e02ff */
[----:B0-----:R-:W-:Y:S01]  /*0360*/  LEA R6, R3, UR4, 0x2 ;  /* 0x0000000403067c11 */ /* 0x001fe2000f8e10ff */
[----:B------:R-:W-:-:S04]  /*0370*/  VIADD R3, R0, 0x1 ;  /* 0x0000000100037836 */ /* 0x000fc80000000000 */
[----:B------:R-:W0:Y:S01]  /*0380*/  LDS R8, [R6+-0x4] ;  /* 0xfffffc0006087984 */ /* 0x000e220000000800 */
[----:B------:R-:W-:-:S05]  /*0390*/  IMAD R3, R2, R3, RZ ;  /* 0x0000000302037224 */ /* 0x000fca00078e02ff */
[----:B------:R-:W-:-:S05]  /*03a0*/  LEA R3, R3, UR4, 0x2 ;  /* 0x0000000403037c11 */ /* 0x000fca000f8e10ff */
[----:B------:R-:W-:Y:S04]  /*03b0*/  LDS R5, [R3+-0x4] ;  /* 0xfffffc0003057984 */ /* 0x000fe80000000800 */
[----:B0-----:R-:W-:Y:S04]  /*03c0*/  STS [R3+-0x4], R8 ;  /* 0xfffffc0803007388 */ /* 0x001fe80000000800 */
[----:B------:R-:W0:Y:S02]  /*03d0*/  LDS R10, [R6+-0x4] ;  /* 0xfffffc00060a7984 */ /* 0x000e240000000800 */
[----:B0-----:R-:W-:-:S05]  /*03e0*/  FADD R5, R5, R10 ;  /* 0x0000000a05057221 */ /* 0x001fca0000000000 */
[----:B------:R2:W-:Y:S02]  /*03f0*/  STS [R6+-0x4], R5 ;  /* 0xfffffc0506007388 */ /* 0x0005e40000000800 */
.L_x_17:
[----:B-1----:R-:W-:Y:S05]  /*0400*/  BSYNC.RECONVERGENT B0 ;  /* 0x0000000000007941 */ /* 0x002fea0003800200 */
.L_x_16:
[----:B------:R-:W-:-:S09]  /*0410*/  UISETP.GE.AND UP0, UPT, UR5, UR8, UPT ;  /* 0x000000080500728c */ /* 0x000fd2000bf06270 */
[----:B------:R-:W-:Y:S05]  /*0420*/  BRA.U !UP0, `(.L_x_18) ;  /* 0xfffffffd08ac7547 */ /* 0x000fea000b83ffff */
.L_x_15:
[----:B------:R-:W-:Y:S08]  /*0430*/  BAR.SYNC.DEFER_BLOCKING 0x0 ;  /* 0x0000000000007b1d */ /* 0x000ff00000010000 */
[----:B------:R-:W1:Y:S01]  /*0440*/  LDC.64 R2, c[0x0][0x380] ;  /* 0x0000e000ff027b82 */ /* 0x000e620000000a00 */
[----:B0-2---:R-:W0:Y:S01]  /*0450*/  LDS.64 R4, [R4] ;  /* 0x0000000004047984 */ /* 0x005e220000000a00 */
[----:B-1----:R-:W-:-:S05]  /*0460*/  IMAD.WIDE R2, R0, 0x4, R2 ;  /* 0x0000000400027825 */ /* 0x002fca00078e0202 */
[----:B0-----:R-:W-:Y:S04]  /*0470*/  STG.E desc[UR6][R2.64], R4 ;  /* 0x0000000402007986 */ /* 0x001fe8000c101906 */
[----:B------:R-:W-:Y:S01]  /*0480*/  STG.E desc[UR6][R2.64+0x4], R5 ;  /* 0x0000040502007986 */ /* 0x000fe2000c101906 */
[----:B------:R-:W-:Y:S05]  /*0490*/  EXIT ;  /* 0x000000000000794d */ /* 0x000fea0003800000 */
.L_x_19:
        /* <DEDUP_REMOVED lines=14> */
.L_x_24:


//--------------------- .text._Z10scan_naivePfS_i --------------------------
	.section	.text._Z10scan_naivePfS_i,"ax",@progbits
	.align	128
.text._Z10scan_naivePfS_i:
        .type           _Z10scan_naivePfS_i,@function
        .size           _Z10scan_naivePfS_i,(.L_x_25 - _Z10scan_naivePfS_i)
        .other          _Z10scan_naivePfS_i,@"STO_CUDA_ENTRY STV_DEFAULT"
_Z10scan_naivePfS_i:
[----:B------:R-:W-:Y:S01]  /*0000*/  LDC R1, c[0x0][0x37c] ;  /* 0x0000df00ff017b82 */ /* 0x000fe20000000800 */
[----:B------:R-:W0:Y:S01]  /*0010*/  S2R R7, SR_TID.X ;  /* 0x0000000000077919 */ /* 0x000e220000002100 */
[----:B------:R-:W1:Y:S01]  /*0020*/  LDCU.64 UR8, c[0x0][0x358] ;  /* 0x00006b00ff0877ac */ /* 0x000e620008000a00 */
[----:B0-----:R-:W-:-:S13]  /*0030*/  ISETP.GT.AND P0, PT, R7, RZ, PT ;  /* 0x000000ff0700720c */ /* 0x001fda0003f04270 */
[----:B------:R-:W0:Y:S02]  /*0040*/  @P0 LDC.64 R2, c[0x0][0x388] ;  /* 0x0000e200ff020b82 */ /* 0x000e240000000a00 */
[----:B0-----:R-:W-:-:S05]  /*0050*/  @P0 IMAD.WIDE R2, R7, 0x4, R2 ;  /* 0x0000000407020825 */ /* 0x001fca00078e0202 */
[----:B-1----:R-:W2:Y:S01]  /*0060*/  @P0 LDG.E R0, desc[UR8][R2.64+-0x4] ;  /* 0xfffffc0802000981 */ /* 0x002ea2000c1e1900 */
[----:B------:R-:W0:Y:S01]  /*0070*/  S2UR UR5, SR_CgaCtaId ;  /* 0x00000000000579c3 */ /* 0x000e220000008800 */
[----:B------:R-:W-:Y:S02]  /*0080*/  UMOV UR4, 0x400 ;  /* 0x0000040000047882 */ /* 0x000fe40000000000 */
[----:B0-----:R-:W-:Y:S01]  /*0090*/  ULEA UR4, UR5, UR4, 0x18 ;  /* 0x0000000405047291 */ /* 0x001fe2000f8ec0ff */
[----:B------:R-:W0:Y:S05]  /*00a0*/  LDCU UR5, c[0x0][0x390] ;  /* 0x00007200ff0577ac */ /* 0x000e2a0008000800 */
[----:B------:R-:W-:Y:S01]  /*00b0*/  LEA R5, R7, UR4, 0x2 ;  /* 0x0000000407057c11 */ /* 0x000fe2000f8e10ff */
[----:B0-----:R-:W-:Y:S01]  /*00c0*/  UISETP.GT.AND UP0, UPT, UR5, 0x1, UPT ;  /* 0x000000010500788c */ /* 0x001fe2000bf04270 */
[----:B------:R-:W-:-:S05]  /*00d0*/  @!P0 IMAD.MOV.U32 R0, RZ, RZ, RZ ;  /* 0x000000ffff008224 */ /* 0x000fca00078e00ff */
[----:B--2---:R0:W-:Y:S03]  /*00e0*/  STS [R5], R0 ;  /* 0x0000000005007388 */ /* 0x0041e60000000800 */
[----:B------:R-:W-:Y:S05]  /*00f0*/  BRA.U !UP0, `(.L_x_20) ;  /* 0x0000000108547547 */ /* 0x000fea000b800000 */
[----:B------:R-:W1:Y:S01]  /*0100*/  LDC R4, c[0x0][0x390] ;  /* 0x0000e400ff047b82 */ /* 0x000e620000000800 */
[----:B------:R-:W-:Y:S01]  /*0110*/  UMOV UR5, 0x1 ;  /* 0x0000000100057882 */ /* 0x000fe20000000000 */
[----:B------:R-:W-:-:S05]  /*0120*/  UMOV UR7, 0x1 ;  /* 0x0000000100077882 */ /* 0x000fca0000000000 */
.L_x_21:
[----:B------:R-:W-:Y:S01]  /*0130*/  BAR.SYNC.DEFER_BLOCKING 0x0 ;  /* 0x0000000000007b1d */ /* 0x000fe20000010000 */
[----:B------:R-:W-:Y:S01]  /*0140*/  UIADD3 UR6, UPT, UPT, -UR5, 0x1, URZ ;  /* 0x0000000105067890 */ /* 0x000fe2000fffe1ff */
[----:B------:R-:W-:Y:S01]  /*0150*/  ISETP.LT.AND P0, PT, R7, UR7, PT ;  /* 0x0000000707007c0c */ /* 0x000fe2000bf01270 */
[----:B01----:R-:W-:-:S04]  /*0160*/  IMAD R0, R4, UR5, R7 ;  /* 0x0000000504007c24 */ /* 0x003fc8000f8e0207 */
[----:B------:R-:W-:Y:S01]  /*0170*/  IMAD R3, R4, UR6, R7 ;  /* 0x0000000604037c24 */ /* 0x000fe2000f8e0207 */
[----:B------:R-:W-:Y:S01]  /*0180*/  LEA R5, R0, UR4, 0x2 ;  /* 0x0000000400057c11 */ /* 0x000fe2000f8e10ff */
[----:B------:R-:W-:-:S03]  /*0190*/  UMOV UR5, UR6 ;  /* 0x0000000600057c82 */ /* 0x000fc60008000000 */
[----:B------:R-:W-:-:S03]  /*01a0*/  LEA R2, R3, UR4, 0x2 ;  /* 0x0000000403027c11 */ /* 0x000fc6000f8e10ff */
[----:B------:R-:W-:Y:S01]  /*01b0*/  @!P0 VIADD R3, R3, -UR7 ;  /* 0x8000000703038c36 */ /* 0x000fe20008000000 */
[----:B------:R-:W-:-:S04]  /*01c0*/  USHF.L.U32 UR7, UR7, 0x1, URZ ;  /* 0x0000000107077899 */ /* 0x000fc800080006ff */
[----:B------:R-:W-:Y:S01]  /*01d0*/  @!P0 LEA R3, R3, UR4, 0x2 ;  /* 0x0000000403038c11 */ /* 0x000fe2000f8e10ff */
[----:B------:R-:W0:Y:S04]  /*01e0*/  LDS R2, [R2] ;  /* 0x0000000002027984 */ /* 0x000e280000000800 */
[----:B0-----:R-:W-:Y:S04]  /*01f0*/  STS [R5], R2 ;  /* 0x0000000205007388 */ /* 0x001fe80000000800 */
[----:B------:R-:W0:Y:S02]  /*0200*/  @!P0 LDS R3, [R3] ;  /* 0x0000000003038984 */ /* 0x000e240000000800 */
[----:B0-----:R-:W-:-:S05]  /*0210*/  @!P0 FADD R0, R2, R3 ;  /* 0x0000000302008221 */ /* 0x001fca0000000000 */
[----:B------:R2:W-:Y:S01]  /*0220*/  @!P0 STS [R5], R0 ;  /* 0x0000000005008388 */ /* 0x0005e20000000800 */
[----:B------:R-:W-:-:S13]  /*0230*/  ISETP.LE.AND P0, PT, R4, UR7, PT ;  /* 0x0000000704007c0c */ /* 0x000fda000bf03270 */
[----:B--2---:R-:W-:Y:S05]  /*0240*/  @!P0 BRA `(.L_x_21) ;  /* 0xfffffffc00b88947 */ /* 0x004fea000383ffff */
.L_x_20:
[----:B------:R-:W-:Y:S08]  /*0250*/  BAR.SYNC.DEFER_BLOCKING 0x0 ;  /* 0x0000000000007b1d */ /* 0x000ff00000010000 */
[----:B------:R-:W1:Y:S01]  /*0260*/  LDC.64 R2, c[0x0][0x380] ;  /* 0x0000e000ff027b82 */ /* 0x000e620000000a00 */
[----:B0-----:R-:W0:Y:S01]  /*0270*/  LDS R5, [R5] ;  /* 0x0000000005057984 */ /* 0x001e220000000800 */
[----:B-1----:R-:W-:-:S05]  /*0280*/  IMAD.WIDE R2, R7, 0x4, R2 ;  /* 0x0000000407027825 */ /* 0x002fca00078e0202 */
[----:B0-----:R-:W-:Y:S01]  /*0290*/  STG.E desc[UR8][R2.64], R5 ;  /* 0x0000000502007986 */ /* 0x001fe2000c101908 */
[----:B------:R-:W-:Y:S05]  /*02a0*/  EXIT ;  /* 0x000000000000794d */ /* 0x000fea0003800000 */
.L_x_22:
        /* <DEDUP_REMOVED lines=13> */
.L_x_25:


//--------------------- .nv.shared._Z9scan_bestPfS_i --------------------------
	.section	.nv.shared._Z9scan_bestPfS_i,"aw",@nobits
	.sectionflags	@""
	.align	16
	.zero		1024


//--------------------- .nv.shared.reserved.0     --------------------------
	.section	.nv.shared.reserved.0,"aw",@nobits
	.weak		__nv_reservedSMEM_offset_0_alias
	.size		__nv_reservedSMEM_offset_0_alias, 0, 64
	.other		__nv_reservedSMEM_offset_0_alias,@"STO_CUDA_RESERVED_SHARED STV_DEFAULT"
__nv_reservedSMEM_offset_0_alias:
	.zero		0
	.zero		64


//--------------------- .nv.shared._Z18scan_workefficientPfS_i --------------------------
	.section	.nv.shared._Z18scan_workefficientPfS_i,"aw",@nobits
	.sectionflags	@""
	.align	16
	.zero		1024


//--------------------- .nv.shared._Z10scan_naivePfS_i --------------------------
	.section	.nv.shared._Z10scan_naivePfS_i,"aw",@nobits
	.sectionflags	@""
	.align	16
	.zero		1024


//--------------------- .nv.constant0._Z9scan_bestPfS_i --------------------------
	.section	.nv.constant0._Z9scan_bestPfS_i,"a",@progbits
	.sectionflags	@""
	.align	4
.nv.constant0._Z9scan_bestPfS_i:
	.zero		916


//--------------------- .nv.constant0._Z18scan_workefficientPfS_i --------------------------
	.section	.nv.constant0._Z18scan_workefficientPfS_i,"a",@progbits
	.sectionflags	@""
	.align	4
.nv.constant0._Z18scan_workefficientPfS_i:
	.zero		916


//--------------------- .nv.constant0._Z10scan_naivePfS_i --------------------------
	.section	.nv.constant0._Z10scan_naivePfS_i,"a",@progbits
	.sectionflags	@""
	.align	4
.nv.constant0._Z10scan_naivePfS_i:
	.zero		916


//--------------------- SYMBOLS --------------------------

	.type		.nv.reservedSmem.offset0,@object
	.size		.nv.reservedSmem.offset0,0x4
	.type		.nv.reservedSmem.cap,@object
	.size		.nv.reservedSmem.cap,0x4
